//
// Generated by NVIDIA NVVM Compiler
//
// Compiler Build ID: CL-36424714
// Cuda compilation tools, release 13.0, V13.0.88
// Based on NVVM 20.0.0
//

.version 9.0
.target sm_100
.address_size 64

	// .globl	_Z6piCalcPdldii

.visible .entry _Z6piCalcPdldii(
	.param .u64 .ptr .align 1 _Z6piCalcPdldii_param_0,
	.param .u64 _Z6piCalcPdldii_param_1,
	.param .f64 _Z6piCalcPdldii_param_2,
	.param .u32 _Z6piCalcPdldii_param_3,
	.param .u32 _Z6piCalcPdldii_param_4
)
{
	.reg .pred 	%p<3>;
	.reg .b32 	%r<11>;
	.reg .b64 	%rd<8>;
	.reg .b64 	%fd<15>;

	ld.param.u64 	%rd3, [_Z6piCalcPdldii_param_0];
	ld.param.u64 	%rd2, [_Z6piCalcPdldii_param_1];
	ld.param.f64 	%fd5, [_Z6piCalcPdldii_param_2];
	ld.param.u32 	%r5, [_Z6piCalcPdldii_param_3];
	ld.param.u32 	%r6, [_Z6piCalcPdldii_param_4];
	cvta.to.global.u64 	%rd4, %rd3;
	mov.u32 	%r7, %ctaid.x;
	mov.u32 	%r8, %ntid.x;
	mov.u32 	%r9, %tid.x;
	mad.lo.s32 	%r10, %r7, %r8, %r9;
	cvt.s64.s32 	%rd5, %r10;
	mul.wide.s32 	%rd6, %r10, 8;
	add.s64 	%rd1, %rd4, %rd6;
	setp.le.s64 	%p1, %rd2, %rd5;
	mov.f64 	%fd14, 0d0000000000000000;
	@%p1 bra 	$L__BB0_4;
	mul.lo.s32 	%r2, %r6, %r5;
	mov.f64 	%fd13, 0d0000000000000000;
$L__BB0_2:
	cvt.rn.f64.s32 	%fd8, %r10;
	mul.f64 	%fd9, %fd5, %fd8;
	fma.rn.f64 	%fd10, %fd9, %fd9, 0d3FF0000000000000;
	rcp.rn.f64 	%fd11, %fd10;
	add.f64 	%fd13, %fd11, %fd13;
	add.s32 	%r10, %r10, %r2;
	cvt.s64.s32 	%rd7, %r10;
	setp.gt.s64 	%p2, %rd2, %rd7;
	@%p2 bra 	$L__BB0_2;
	mul.f64 	%fd14, %fd13, 0d4010000000000000;
$L__BB0_4:
	mul.f64 	%fd12, %fd5, %fd14;
	st.global.f64 	[%rd1], %fd12;
	ret;

}


// ===== COMPILED SASS (sm_100) =====

	.target	sm_100

	.elftype	@"ET_EXEC"


//--------------------- .note.nv.tkinfo           --------------------------
	.section	.note.nv.tkinfo,"",@"SHT_NOTE"
	.sectionflags	@"SHF_NOTE_NV_TKINFO"
	.tkinfo
        /*0018*/ 	.word	0x00000002
        /*0030*/ 	.string	""
        /*0030*/ 	.string	"ptxas"
        /*0030*/ 	.string	"Cuda compilation tools, release 13.0, V13.0.88"
        /*0030*/ 	.string	"Build cuda_13.0.r13.0/compiler.36424714_0"
        /*0030*/ 	.string	"-arch sm_100 -m 64 "



//--------------------- .note.nv.cuinfo           --------------------------
	.section	.note.nv.cuinfo,"",@"SHT_NOTE"
	.sectionflags	@"SHF_NOTE_NV_CUINFO"
        /*0018*/ 	.short	0x0002
        /*001a*/ 	.short	0x0064
        /*001c*/ 	.short	0x0082
	.zero		2


//--------------------- .nv.info                  --------------------------
	.section	.nv.info,"",@"SHT_CUDA_INFO"
	.align	4


	//----- nvinfo : EIATTR_REGCOUNT
	.align		4
        /*0000*/ 	.byte	0x04, 0x2f
        /*0002*/ 	.short	(.L_1 - .L_0)
	.align		4
.L_0:
        /*0004*/ 	.word	index@(_Z6piCalcPdldii)
        /*0008*/ 	.word	0x00000014


	//----- nvinfo : EIATTR_FRAME_SIZE
	.align		4
.L_1:
        /*000c*/ 	.byte	0x04, 0x11
        /*000e*/ 	.short	(.L_3 - .L_2)
	.align		4
.L_2:
        /*0010*/ 	.word	index@($__internal_0_$__cuda_sm20_dblrcp_rn_slowpath_v3)
        /*0014*/ 	.word	0x00000000


	//----- nvinfo : EIATTR_FRAME_SIZE
	.align		4
.L_3:
        /*0018*/ 	.byte	0x04, 0x11
        /*001a*/ 	.short	(.L_5 - .L_4)
	.align		4
.L_4:
        /*001c*/ 	.word	index@(_Z6piCalcPdldii)
        /*0020*/ 	.word	0x00000000


	//----- nvinfo : EIATTR_MIN_STACK_SIZE
	.align		4
.L_5:
        /*0024*/ 	.byte	0x04, 0x12
        /*0026*/ 	.short	(.L_7 - .L_6)
	.align		4
.L_6:
        /*0028*/ 	.word	index@(_Z6piCalcPdldii)
        /*002c*/ 	.word	0x00000000
.L_7:


//--------------------- .nv.compat                --------------------------
	.section	.nv.compat,"",@"SHT_CUDA_COMPAT_INFO"
	.align	4
        /*0000*/ 	.byte	0x02, 0x09, 0x00, 0x00, 0x02, 0x02, 0x01, 0x00, 0x02, 0x05, 0x05, 0x00, 0x03, 0x07, 0x01, 0x01
        /*0010*/ 	.byte	0x02, 0x03, 0x00, 0x00, 0x02, 0x06, 0x01, 0x00, 0x04, 0x0b, 0x08, 0x00, 0x01, 0x00, 0x00, 0x00
        /*0020*/ 	.byte	0x00, 0x00, 0x00, 0x00


//--------------------- .nv.info._Z6piCalcPdldii  --------------------------
	.section	.nv.info._Z6piCalcPdldii,"",@"SHT_CUDA_INFO"
	.sectionflags	@""
	.align	4


	//----- nvinfo : EIATTR_CUDA_API_VERSION
	.align		4
        /*0000*/ 	.byte	0x04, 0x37
        /*0002*/ 	.short	(.L_9 - .L_8)
.L_8:
        /*0004*/ 	.word	0x00000082


	//----- nvinfo : EIATTR_KPARAM_INFO
	.align		4
.L_9:
        /*0008*/ 	.byte	0x04, 0x17
        /*000a*/ 	.short	(.L_11 - .L_10)
.L_10:
        /*000c*/ 	.word	0x00000000
        /*0010*/ 	.short	0x0004
        /*0012*/ 	.short	0x001c
        /*0014*/ 	.byte	0x00, 0xf0, 0x11, 0x00


	//----- nvinfo : EIATTR_KPARAM_INFO
	.align		4
.L_11:
        /*0018*/ 	.byte	0x04, 0x17
        /*001a*/ 	.short	(.L_13 - .L_12)
.L_12:
        /*001c*/ 	.word	0x00000000
        /*0020*/ 	.short	0x0003
        /*0022*/ 	.short	0x0018
        /*0024*/ 	.byte	0x00, 0xf0, 0x11, 0x00


	//----- nvinfo : EIATTR_KPARAM_INFO
	.align		4
.L_13:
        /*0028*/ 	.byte	0x04, 0x17
        /*002a*/ 	.short	(.L_15 - .L_14)
.L_14:
        /*002c*/ 	.word	0x00000000
        /*0030*/ 	.short	0x0002
        /*0032*/ 	.short	0x0010
        /*0034*/ 	.byte	0x00, 0xf0, 0x21, 0x00


	//----- nvinfo : EIATTR_KPARAM_INFO
	.align		4
.L_15:
        /*0038*/ 	.byte	0x04, 0x17
        /*003a*/ 	.short	(.L_17 - .L_16)
.L_16:
        /*003c*/ 	.word	0x00000000
        /*0040*/ 	.short	0x0001
        /*0042*/ 	.short	0x0008
        /*0044*/ 	.byte	0x00, 0xf0, 0x21, 0x00


	//----- nvinfo : EIATTR_KPARAM_INFO
	.align		4
.L_17:
        /*0048*/ 	.byte	0x04, 0x17
        /*004a*/ 	.short	(.L_19 - .L_18)
.L_18:
        /*004c*/ 	.word	0x00000000
        /*0050*/ 	.short	0x0000
        /*0052*/ 	.short	0x0000
        /*0054*/ 	.byte	0x00, 0xf5, 0x21, 0x00


	//----- nvinfo : EIATTR_SPARSE_MMA_MASK
	.align		4
.L_19:
        /*0058*/ 	.byte	0x03, 0x50
        /*005a*/ 	.short	0x0000


	//----- nvinfo : EIATTR_MAXREG_COUNT
	.align		4
        /*005c*/ 	.byte	0x03, 0x1b
        /*005e*/ 	.short	0x00ff


	//----- nvinfo : EIATTR_MERCURY_ISA_VERSION
	.align		4
        /*0060*/ 	.byte	0x03, 0x5f
        /*0062*/ 	.short	0x0101


	//----- nvinfo : EIATTR_VRC_CTA_INIT_COUNT
	.align		4
        /*0064*/ 	.byte	0x02, 0x4a
	.zero		1
	.zero		1


	//----- nvinfo : EIATTR_EXIT_INSTR_OFFSETS
	.align		4
        /*0068*/ 	.byte	0x04, 0x1c
        /*006a*/ 	.short	(.L_21 - .L_20)


	//   ....[0]....
.L_20:
        /*006c*/ 	.word	0x00000340


	//----- nvinfo : EIATTR_CRS_STACK_SIZE
	.align		4
.L_21:
        /*0070*/ 	.byte	0x04, 0x1e
        /*0072*/ 	.short	(.L_23 - .L_22)
.L_22:
        /*0074*/ 	.word	0x00000000


	//----- nvinfo : EIATTR_CBANK_PARAM_SIZE
	.align		4
.L_23:
        /*0078*/ 	.byte	0x03, 0x19
        /*007a*/ 	.short	0x0020


	//----- nvinfo : EIATTR_PARAM_CBANK
	.align		4
        /*007c*/ 	.byte	0x04, 0x0a
        /*007e*/ 	.short	(.L_25 - .L_24)
	.align		4
.L_24:
        /*0080*/ 	.word	index@(.nv.constant0._Z6piCalcPdldii)
        /*0084*/ 	.short	0x0380
        /*0086*/ 	.short	0x0020


	//----- nvinfo : EIATTR_SW_WAR
	.align		4
.L_25:
        /*0088*/ 	.byte	0x04, 0x36
        /*008a*/ 	.short	(.L_27 - .L_26)
.L_26:
        /*008c*/ 	.word	0x00000008
.L_27:


//--------------------- .nv.callgraph             --------------------------
	.section	.nv.callgraph,"",@"SHT_CUDA_CALLGRAPH"
	.align	4
	.sectionentsize	8
	.align		4
        /*0000*/ 	.word	0x00000000
	.align		4
        /*0004*/ 	.word	0xffffffff
	.align		4
        /*0008*/ 	.word	0x00000000
	.align		4
        /*000c*/ 	.word	0xfffffffe
	.align		4
        /*0010*/ 	.word	0x00000000
	.align		4
        /*0014*/ 	.word	0xfffffffd
	.align		4
        /*0018*/ 	.word	0x00000000
	.align		4
        /*001c*/ 	.word	0xfffffffc


//--------------------- .text._Z6piCalcPdldii     --------------------------
	.section	.text._Z6piCalcPdldii,"ax",@progbits
	.align	128
        .global         _Z6piCalcPdldii
        .type           _Z6piCalcPdldii,@function
        .size           _Z6piCalcPdldii,(.L_x_11 - _Z6piCalcPdldii)
        .other          _Z6piCalcPdldii,@"STO_CUDA_ENTRY STV_DEFAULT"
_Z6piCalcPdldii:
.text._Z6piCalcPdldii:
[----:B------:R-:W-:Y:S01]  /*0000*/  LDC R1, c[0x0][0x37c] ;  /* 0x0000df00ff017b82 */ /* 0x000fe20000000800 */
[----:B------:R-:W0:Y:S07]  /*0010*/  S2R R5, SR_TID.X ;  /* 0x0000000000057919 */ /* 0x000e2e0000002100 */
[----:B------:R-:W0:Y:S01]  /*0020*/  S2UR UR6, SR_CTAID.X ;  /* 0x00000000000679c3 */ /* 0x000e220000002500 */
[----:B------:R-:W1:Y:S01]  /*0030*/  LDCU.64 UR8, c[0x0][0x388] ;  /* 0x00007100ff0877ac */ /* 0x000e620008000a00 */
[----:B------:R-:W-:Y:S01]  /*0040*/  BSSY.RECONVERGENT B0, `(.L_x_0) ;  /* 0x000002c000007945 */ /* 0x000fe20003800200 */
[----:B------:R-:W2:Y:S05]  /*0050*/  LDCU.64 UR4, c[0x0][0x358] ;  /* 0x00006b00ff0477ac */ /* 0x000eaa0008000a00 */
[----:B------:R-:W0:Y:S01]  /*0060*/  LDC R0, c[0x0][0x360] ;  /* 0x0000d800ff007b82 */ /* 0x000e220000000800 */
[----:B------:R-:W3:Y:S07]  /*0070*/  LDCU.64 UR10, c[0x0][0x388] ;  /* 0x00007100ff0a77ac */ /* 0x000eee0008000a00 */
[----:B------:R-:W4:Y:S01]  /*0080*/  LDC.64 R2, c[0x0][0x380] ;  /* 0x0000e000ff027b82 */ /* 0x000f220000000a00 */
[----:B0-----:R-:W-:Y:S01]  /*0090*/  IMAD R0, R0, UR6, R5 ;  /* 0x0000000600007c24 */ /* 0x001fe2000f8e0205 */
[----:B------:R-:W0:Y:S04]  /*00a0*/  LDCU.64 UR6, c[0x0][0x390] ;  /* 0x00007200ff0677ac */ /* 0x000e280008000a00 */
[----:B-1----:R-:W-:-:S02]  /*00b0*/  ISETP.GE.U32.AND P0, PT, R0, UR8, PT ;  /* 0x0000000800007c0c */ /* 0x002fc4000bf06070 */
[----:B------:R-:W-:Y:S01]  /*00c0*/  SHF.R.S32.HI R4, RZ, 0x1f, R0 ;  /* 0x0000001fff047819 */ /* 0x000fe20000011400 */
[----:B----4-:R-:W-:-:S03]  /*00d0*/  IMAD.WIDE R2, R0, 0x8, R2 ;  /* 0x0000000800027825 */ /* 0x010fc600078e0202 */
[----:B------:R-:W-:Y:S02]  /*00e0*/  ISETP.GE.AND.EX P0, PT, R4, UR9, PT, P0 ;  /* 0x0000000904007c0c */ /* 0x000fe4000bf06300 */
[----:B------:R-:W-:-:S11]  /*00f0*/  CS2R R4, SRZ ;  /* 0x0000000000047805 */ /* 0x000fd6000001ff00 */
[----:B0-23--:R-:W-:Y:S05]  /*0100*/  @P0 BRA `(.L_x_1) ;  /* 0x00000000007c0947 */ /* 0x00dfea0003800000 */
[----:B------:R-:W0:Y:S01]  /*0110*/  LDC.64 R6, c[0x0][0x398] ;  /* 0x0000e600ff067b82 */ /* 0x000e220000000a00 */
[----:B------:R-:W-:Y:S01]  /*0120*/  BSSY.RECONVERGENT B1, `(.L_x_2) ;  /* 0x000001c000017945 */ /* 0x000fe20003800200 */
[----:B------:R-:W-:-:S07]  /*0130*/  CS2R R4, SRZ ;  /* 0x0000000000047805 */ /* 0x000fce000001ff00 */
.L_x_5:
[----:B------:R-:W1:Y:S01]  /*0140*/  I2F.F64 R8, R0 ;  /* 0x0000000000087312 */ /* 0x000e620000201c00 */
[----:B------:R-:W-:Y:S01]  /*0150*/  BSSY.RECONVERGENT B2, `(.L_x_3) ;  /* 0x0000012000027945 */ /* 0x000fe20003800200 */
[----:B-1----:R-:W-:-:S08]  /*0160*/  DMUL R8, R8, UR6 ;  /* 0x0000000608087c28 */ /* 0x002fd00008000000 */
[----:B------:R-:W-:-:S06]  /*0170*/  DFMA R14, R8, R8, 1 ;  /* 0x3ff00000080e742b */ /* 0x000fcc0000000008 */
[----:B------:R-:W1:Y:S04]  /*0180*/  MUFU.RCP64H R9, R15 ;  /* 0x0000000f00097308 */ /* 0x000e680000001800 */
[----:B------:R-:W-:-:S05]  /*0190*/  VIADD R8, R15, 0x300402 ;  /* 0x003004020f087836 */ /* 0x000fca0000000000 */
[----:B------:R-:W-:Y:S01]  /*01a0*/  FSETP.GEU.AND P0, PT, |R8|, 5.8789094863358348022e-39, PT ;  /* 0x004004020800780b */ /* 0x000fe20003f0e200 */
[----:B-1----:R-:W-:-:S08]  /*01b0*/  DFMA R10, -R14, R8, 1 ;  /* 0x3ff000000e0a742b */ /* 0x002fd00000000108 */
[----:B------:R-:W-:-:S08]  /*01c0*/  DFMA R10, R10, R10, R10 ;  /* 0x0000000a0a0a722b */ /* 0x000fd0000000000a */
[----:B------:R-:W-:-:S08]  /*01d0*/  DFMA R10, R8, R10, R8 ;  /* 0x0000000a080a722b */ /* 0x000fd00000000008 */
[----:B------:R-:W-:-:S08]  /*01e0*/  DFMA R12, -R14, R10, 1 ;  /* 0x3ff000000e0c742b */ /* 0x000fd0000000010a */
[----:B------:R-:W-:Y:S01]  /*01f0*/  DFMA R10, R10, R12, R10 ;  /* 0x0000000c0a0a722b */ /* 0x000fe2000000000a */
[----:B------:R-:W-:Y:S10]  /*0200*/  @P0 BRA `(.L_x_4) ;  /* 0x0000000000180947 */ /* 0x000ff40003800000 */
[----:B------:R-:W-:Y:S02]  /*0210*/  LOP3.LUT R8, R15, 0x7fffffff, RZ, 0xc0, !PT ;  /* 0x7fffffff0f087812 */ /* 0x000fe400078ec0ff */
[----:B------:R-:W-:-:S03]  /*0220*/  MOV R10, 0x250 ;  /* 0x00000250000a7802 */ /* 0x000fc60000000f00 */
[----:B------:R-:W-:-:S07]  /*0230*/  VIADD R11, R8, 0xfff00000 ;  /* 0xfff00000080b7836 */ /* 0x000fce0000000000 */
[----:B0-----:R-:W-:Y:S05]  /*0240*/  CALL.REL.NOINC `($__internal_0_$__cuda_sm20_dblrcp_rn_slowpath_v3) ;  /* 0x0000000000407944 */ /* 0x001fea0003c00000 */
[----:B------:R-:W-:Y:S02]  /*0250*/  IMAD.MOV.U32 R10, RZ, RZ, R12 ;  /* 0x000000ffff0a7224 */ /* 0x000fe400078e000c */
[----:B------:R-:W-:-:S07]  /*0260*/  IMAD.MOV.U32 R11, RZ, RZ, R13 ;  /* 0x000000ffff0b7224 */ /* 0x000fce00078e000d */
.L_x_4:
[----:B------:R-:W-:Y:S05]  /*0270*/  BSYNC.RECONVERGENT B2 ;  /* 0x0000000000027941 */ /* 0x000fea0003800200 */
.L_x_3:
[----:B0-----:R-:W-:Y:S01]  /*0280*/  IMAD R0, R7, R6, R0 ;  /* 0x0000000607007224 */ /* 0x001fe200078e0200 */
[----:B------:R-:W-:-:S04]  /*0290*/  DADD R4, R10, R4 ;  /* 0x000000000a047229 */ /* 0x000fc80000000004 */
[----:B------:R-:W-:Y:S02]  /*02a0*/  ISETP.GE.U32.AND P0, PT, R0, UR10, PT ;  /* 0x0000000a00007c0c */ /* 0x000fe4000bf06070 */
[----:B------:R-:W-:-:S04]  /*02b0*/  SHF.R.S32.HI R8, RZ, 0x1f, R0 ;  /* 0x0000001fff087819 */ /* 0x000fc80000011400 */
[----:B------:R-:W-:-:S13]  /*02c0*/  ISETP.GE.AND.EX P0, PT, R8, UR11, PT, P0 ;  /* 0x0000000b08007c0c */ /* 0x000fda000bf06300 */
[----:B------:R-:W-:Y:S05]  /*02d0*/  @!P0 BRA `(.L_x_5) ;  /* 0xfffffffc00988947 */ /* 0x000fea000383ffff */
[----:B------:R-:W-:Y:S05]  /*02e0*/  BSYNC.RECONVERGENT B1 ;  /* 0x0000000000017941 */ /* 0x000fea0003800200 */
.L_x_2:
[----:B------:R-:W-:-:S11]  /*02f0*/  DMUL R4, R4, 4 ;  /* 0x4010000004047828 */ /* 0x000fd60000000000 */
.L_x_1:
[----:B------:R-:W-:Y:S05]  /*0300*/  BSYNC.RECONVERGENT B0 ;  /* 0x0000000000007941 */ /* 0x000fea0003800200 */
.L_x_0:
[----:B------:R-:W0:Y:S02]  /*0310*/  LDCU.64 UR8, c[0x0][0x390] ;  /* 0x00007200ff0877ac */ /* 0x000e240008000a00 */
[----:B0-----:R-:W-:-:S07]  /*0320*/  DMUL R4, R4, UR8 ;  /* 0x0000000804047c28 */ /* 0x001fce0008000000 */
[----:B------:R-:W-:Y:S01]  /*0330*/  STG.E.64 desc[UR4][R2.64], R4 ;  /* 0x0000000402007986 */ /* 0x000fe2000c101b04 */
[----:B------:R-:W-:Y:S05]  /*0340*/  EXIT ;  /* 0x000000000000794d */ /* 0x000fea0003800000 */
        .weak           $__internal_0_$__cuda_sm20_dblrcp_rn_slowpath_v3
        .type           $__internal_0_$__cuda_sm20_dblrcp_rn_slowpath_v3,@function
        .size           $__internal_0_$__cuda_sm20_dblrcp_rn_slowpath_v3,(.L_x_11 - $__internal_0_$__cuda_sm20_dblrcp_rn_slowpath_v3)
$__internal_0_$__cuda_sm20_dblrcp_rn_slowpath_v3:
[----:B------:R-:W-:Y:S01]  /*0350*/  IMAD.MOV.U32 R8, RZ, RZ, R14 ;  /* 0x000000ffff087224 */ /* 0x000fe200078e000e */
[----:B------:R-:W-:Y:S01]  /*0360*/  BSSY.RECONVERGENT B3, `(.L_x_6) ;  /* 0x0000026000037945 */ /* 0x000fe20003800200 */
[----:B------:R-:W-:-:S06]  /*0370*/  IMAD.MOV.U32 R9, RZ, RZ, R15 ;  /* 0x000000ffff097224 */ /* 0x000fcc00078e000f */
[----:B------:R-:W-:-:S14]  /*0380*/  DSETP.GTU.AND P0, PT, |R8|, +INF , PT ;  /* 0x7ff000000800742a */ /* 0x000fdc0003f0c200 */
[----:B------:R-:W-:Y:S05]  /*0390*/  @P0 BRA `(.L_x_7) ;  /* 0x0000000000800947 */ /* 0x000fea0003800000 */
[----:B------:R-:W-:-:S05]  /*03a0*/  LOP3.LUT R14, R15, 0x7fffffff, RZ, 0xc0, !PT ;  /* 0x7fffffff0f0e7812 */ /* 0x000fca00078ec0ff */
[----:B------:R-:W-:-:S05]  /*03b0*/  VIADD R12, R14, 0xffffffff ;  /* 0xffffffff0e0c7836 */ /* 0x000fca0000000000 */
[----:B------:R-:W-:-:S13]  /*03c0*/  ISETP.GE.U32.AND P0, PT, R12, 0x7fefffff, PT ;  /* 0x7fefffff0c00780c */ /* 0x000fda0003f06070 */
[----:B------:R-:W-:Y:S02]  /*03d0*/  @P0 LOP3.LUT R13, R9, 0x7ff00000, RZ, 0x3c, !PT ;  /* 0x7ff00000090d0812 */ /* 0x000fe400078e3cff */
[----:B------:R-:W-:Y:S01]  /*03e0*/  @P0 MOV R12, RZ ;  /* 0x000000ff000c0202 */ /* 0x000fe20000000f00 */
[----:B------:R-:W-:Y:S06]  /*03f0*/  @P0 BRA `(.L_x_8) ;  /* 0x0000000000700947 */ /* 0x000fec0003800000 */
[----:B------:R-:W-:-:S13]  /*0400*/  ISETP.GE.U32.AND P0, PT, R14, 0x1000001, PT ;  /* 0x010000010e00780c */ /* 0x000fda0003f06070 */
[----:B------:R-:W-:Y:S05]  /*0410*/  @!P0 BRA `(.L_x_9) ;  /* 0x0000000000388947 */ /* 0x000fea0003800000 */
[----:B------:R-:W-:Y:S02]  /*0420*/  VIADD R13, R9, 0xc0200000 ;  /* 0xc0200000090d7836 */ /* 0x000fe40000000000 */
[----:B------:R-:W-:Y:S02]  /*0430*/  IMAD.MOV.U32 R12, RZ, RZ, R8 ;  /* 0x000000ffff0c7224 */ /* 0x000fe400078e0008 */
[----:B------:R-:W0:Y:S01]  /*0440*/  MUFU.RCP64H R15, R13 ;  /* 0x0000000d000f7308 */ /* 0x000e220000001800 */
[----:B------:R-:W-:-:S06]  /*0450*/  IMAD.MOV.U32 R14, RZ, RZ, R11 ;  /* 0x000000ffff0e7224 */ /* 0x000fcc00078e000b */
[----:B0-----:R-:W-:-:S08]  /*0460*/  DFMA R16, -R12, R14, 1 ;  /* 0x3ff000000c10742b */ /* 0x001fd0000000010e */
[----:B------:R-:W-:-:S08]  /*0470*/  DFMA R16, R16, R16, R16 ;  /* 0x000000101010722b */ /* 0x000fd00000000010 */
[----:B------:R-:W-:-:S08]  /*0480*/  DFMA R16, R14, R16, R14 ;  /* 0x000000100e10722b */ /* 0x000fd0000000000e */
[----:B------:R-:W-:-:S08]  /*0490*/  DFMA R14, -R12, R16, 1 ;  /* 0x3ff000000c0e742b */ /* 0x000fd00000000110 */
[----:B------:R-:W-:-:S08]  /*04a0*/  DFMA R14, R16, R14, R16 ;  /* 0x0000000e100e722b */ /* 0x000fd00000000010 */
[----:B------:R-:W-:-:S08]  /*04b0*/  DMUL R14, R14, 2.2250738585072013831e-308 ;  /* 0x001000000e0e7828 */ /* 0x000fd00000000000 */
[----:B------:R-:W-:-:S08]  /*04c0*/  DFMA R8, -R8, R14, 1 ;  /* 0x3ff000000808742b */ /* 0x000fd0000000010e */
[----:B------:R-:W-:-:S08]  /*04d0*/  DFMA R8, R8, R8, R8 ;  /* 0x000000080808722b */ /* 0x000fd00000000008 */
[----:B------:R-:W-:Y:S01]  /*04e0*/  DFMA R12, R14, R8, R14 ;  /* 0x000000080e0c722b */ /* 0x000fe2000000000e */
[----:B------:R-:W-:Y:S10]  /*04f0*/  BRA `(.L_x_8) ;  /* 0x0000000000307947 */ /* 0x000ff40003800000 */
.L_x_9:
[----:B------:R-:W-:Y:S01]  /*0500*/  DMUL R8, R8, 8.11296384146066816958e+31 ;  /* 0x4690000008087828 */ /* 0x000fe20000000000 */
[----:B------:R-:W-:-:S05]  /*0510*/  MOV R12, R11 ;  /* 0x0000000b000c7202 */ /* 0x000fca0000000f00 */
[----:B------:R-:W0:Y:S02]  /*0520*/  MUFU.RCP64H R13, R9 ;  /* 0x00000009000d7308 */ /* 0x000e240000001800 */
[----:B0-----:R-:W-:-:S08]  /*0530*/  DFMA R14, -R8, R12, 1 ;  /* 0x3ff00000080e742b */ /* 0x001fd0000000010c */
[----:B------:R-:W-:-:S08]  /*0540*/  DFMA R14, R14, R14, R14 ;  /* 0x0000000e0e0e722b */ /* 0x000fd0000000000e */
[----:B------:R-:W-:-:S08]  /*0550*/  DFMA R14, R12, R14, R12 ;  /* 0x0000000e0c0e722b */ /* 0x000fd0000000000c */
[----:B------:R-:W-:-:S08]  /*0560*/  DFMA R12, -R8, R14, 1 ;  /* 0x3ff00000080c742b */ /* 0x000fd0000000010e */
[----:B------:R-:W-:-:S08]  /*0570*/  DFMA R12, R14, R12, R14 ;  /* 0x0000000c0e0c722b */ /* 0x000fd0000000000e */
[----:B------:R-:W-:Y:S01]  /*0580*/  DMUL R12, R12, 8.11296384146066816958e+31 ;  /* 0x469000000c0c7828 */ /* 0x000fe20000000000 */
[----:B------:R-:W-:Y:S10]  /*0590*/  BRA `(.L_x_8) ;  /* 0x0000000000087947 */ /* 0x000ff40003800000 */
.L_x_7:
[----:B------:R-:W-:Y:S01]  /*05a0*/  LOP3.LUT R13, R9, 0x80000, RZ, 0xfc, !PT ;  /* 0x00080000090d7812 */ /* 0x000fe200078efcff */
[----:B------:R-:W-:-:S07]  /*05b0*/  IMAD.MOV.U32 R12, RZ, RZ, R8 ;  /* 0x000000ffff0c7224 */ /* 0x000fce00078e0008 */
.L_x_8:
[----:B------:R-:W-:Y:S05]  /*05c0*/  BSYNC.RECONVERGENT B3 ;  /* 0x0000000000037941 */ /* 0x000fea0003800200 */
.L_x_6:
[----:B------:R-:W-:-:S04]  /*05d0*/  IMAD.MOV.U32 R11, RZ, RZ, 0x0 ;  /* 0x00000000ff0b7424 */ /* 0x000fc800078e00ff */
[----:B------:R-:W-:Y:S05]  /*05e0*/  RET.REL.NODEC R10 `(_Z6piCalcPdldii) ;  /* 0xfffffff80a847950 */ /* 0x000fea0003c3ffff */
.L_x_10:
[----:B------:R-:W-:-:S00]  /*05f0*/  BRA `(.L_x_10) ;  /* 0xfffffffc00fc7947 */ /* 0x000fc0000383ffff */
[----:B------:R-:W-:-:S00]  /*0600*/  NOP ;  /* 0x0000000000007918 */ /* 0x000fc00000000000 */
[----:B------:R-:W-:-:S00]  /*0610*/  NOP ;  /* 0x0000000000007918 */ /* 0x000fc00000000000 */
[----:B------:R-:W-:-:S00]  /*0620*/  NOP ;  /* 0x0000000000007918 */ /* 0x000fc00000000000 */
[----:B------:R-:W-:-:S00]  /*0630*/  NOP ;  /* 0x0000000000007918 */ /* 0x000fc00000000000 */
[----:B------:R-:W-:-:S00]  /*0640*/  NOP ;  /* 0x0000000000007918 */ /* 0x000fc00000000000 */
[----:B------:R-:W-:-:S00]  /*0650*/  NOP ;  /* 0x0000000000007918 */ /* 0x000fc00000000000 */
[----:B------:R-:W-:-:S00]  /*0660*/  NOP ;  /* 0x0000000000007918 */ /* 0x000fc00000000000 */
[----:B------:R-:W-:-:S00]  /*0670*/  NOP ;  /* 0x0000000000007918 */ /* 0x000fc00000000000 */
.L_x_11:


//--------------------- .nv.shared.reserved.0     --------------------------
	.section	.nv.shared.reserved.0,"aw",@nobits
	.weak		__nv_reservedSMEM_offset_0_alias
	.size		__nv_reservedSMEM_offset_0_alias, 0, 64
	.other		__nv_reservedSMEM_offset_0_alias,@"STO_CUDA_RESERVED_SHARED STV_DEFAULT"
__nv_reservedSMEM_offset_0_alias:
	.zero		0
	.zero		64


//--------------------- .nv.constant0._Z6piCalcPdldii --------------------------
	.section	.nv.constant0._Z6piCalcPdldii,"a",@progbits
	.sectionflags	@""
	.align	4
.nv.constant0._Z6piCalcPdldii:
	.zero		928


//--------------------- SYMBOLS --------------------------

	.type		.nv.reservedSmem.offset0,@object
	.size		.nv.reservedSmem.offset0,0x4
